//
// Generated by NVIDIA NVVM Compiler
//
// Compiler Build ID: CL-36424714
// Cuda compilation tools, release 13.0, V13.0.88
// Based on NVVM 20.0.0
//

.version 9.0
.target sm_100
.address_size 64

	// .globl	_Z5hellov
.extern .func  (.param .b32 func_retval0) vprintf
(
	.param .b64 vprintf_param_0,
	.param .b64 vprintf_param_1
)
;
.global .align 1 .b8 $str[39] = {72, 101, 108, 108, 111, 32, 102, 114, 111, 109, 32, 116, 104, 114, 101, 97, 100, 32, 37, 100, 32, 40, 37, 100, 32, 111, 102, 32, 98, 108, 111, 99, 107, 32, 37, 100, 41, 10};

.visible .entry _Z5hellov()
{
	.local .align 8 .b8 	__local_depot0[16];
	.reg .b64 	%SP;
	.reg .b64 	%SPL;
	.reg .b32 	%r<7>;
	.reg .b64 	%rd<5>;

	mov.u64 	%SPL, __local_depot0;
	cvta.local.u64 	%SP, %SPL;
	add.u64 	%rd1, %SP, 0;
	add.u64 	%rd2, %SPL, 0;
	mov.u32 	%r1, %tid.x;
	mov.u32 	%r2, %ctaid.x;
	mov.u32 	%r3, %ntid.x;
	mad.lo.s32 	%r4, %r2, %r3, %r1;
	st.local.v2.u32 	[%rd2], {%r4, %r1};
	st.local.u32 	[%rd2+8], %r2;
	mov.u64 	%rd3, $str;
	cvta.global.u64 	%rd4, %rd3;
	{ // callseq 0, 0
	.param .b64 param0;
	st.param.b64 	[param0], %rd4;
	.param .b64 param1;
	st.param.b64 	[param1], %rd1;
	.param .b32 retval0;
	call.uni (retval0), 
	vprintf, 
	(
	param0, 
	param1
	);
	ld.param.b32 	%r5, [retval0];
	} // callseq 0
	ret;

}


// ===== COMPILED SASS (sm_100) =====

	.target	sm_100

	.elftype	@"ET_EXEC"


//--------------------- .note.nv.tkinfo           --------------------------
	.section	.note.nv.tkinfo,"",@"SHT_NOTE"
	.sectionflags	@"SHF_NOTE_NV_TKINFO"
	.tkinfo
        /*0018*/ 	.word	0x00000002
        /*0030*/ 	.string	""
        /*0030*/ 	.string	"ptxas"
        /*0030*/ 	.string	"Cuda compilation tools, release 13.0, V13.0.88"
        /*0030*/ 	.string	"Build cuda_13.0.r13.0/compiler.36424714_0"
        /*0030*/ 	.string	"-arch sm_100 -m 64 "



//--------------------- .note.nv.cuinfo           --------------------------
	.section	.note.nv.cuinfo,"",@"SHT_NOTE"
	.sectionflags	@"SHF_NOTE_NV_CUINFO"
        /*0018*/ 	.short	0x0002
        /*001a*/ 	.short	0x0064
        /*001c*/ 	.short	0x0082
	.zero		2


//--------------------- .nv.info                  --------------------------
	.section	.nv.info,"",@"SHT_CUDA_INFO"
	.align	4


	//----- nvinfo : EIATTR_REGCOUNT
	.align		4
        /*0000*/ 	.byte	0x04, 0x2f
        /*0002*/ 	.short	(.L_2 - .L_1)
	.align		4
.L_1:
        /*0004*/ 	.word	index@(_Z5hellov)
        /*0008*/ 	.word	0x00000018


	//----- nvinfo : EIATTR_FRAME_SIZE
	.align		4
.L_2:
        /*000c*/ 	.byte	0x04, 0x11
        /*000e*/ 	.short	(.L_4 - .L_3)
	.align		4
.L_3:
        /*0010*/ 	.word	index@(_Z5hellov)
        /*0014*/ 	.word	0x00000010


	//----- nvinfo : EIATTR_MIN_STACK_SIZE
	.align		4
.L_4:
        /*0018*/ 	.byte	0x04, 0x12
        /*001a*/ 	.short	(.L_6 - .L_5)
	.align		4
.L_5:
        /*001c*/ 	.word	index@(_Z5hellov)
        /*0020*/ 	.word	0x00000010
.L_6:


//--------------------- .nv.compat                --------------------------
	.section	.nv.compat,"",@"SHT_CUDA_COMPAT_INFO"
	.align	4
        /*0000*/ 	.byte	0x02, 0x09, 0x00, 0x00, 0x02, 0x02, 0x01, 0x00, 0x02, 0x05, 0x05, 0x00, 0x03, 0x07, 0x01, 0x01
        /*0010*/ 	.byte	0x02, 0x03, 0x00, 0x00, 0x02, 0x06, 0x01, 0x00, 0x04, 0x0b, 0x08, 0x00, 0x09, 0x00, 0x00, 0x00
        /*0020*/ 	.byte	0x00, 0x00, 0x00, 0x00


//--------------------- .nv.info._Z5hellov        --------------------------
	.section	.nv.info._Z5hellov,"",@"SHT_CUDA_INFO"
	.sectionflags	@""
	.align	4


	//----- nvinfo : EIATTR_CUDA_API_VERSION
	.align		4
        /*0000*/ 	.byte	0x04, 0x37
        /*0002*/ 	.short	(.L_8 - .L_7)
.L_7:
        /*0004*/ 	.word	0x00000082


	//----- nvinfo : EIATTR_SPARSE_MMA_MASK
	.align		4
.L_8:
        /*0008*/ 	.byte	0x03, 0x50
        /*000a*/ 	.short	0x0000


	//----- nvinfo : EIATTR_MAXREG_COUNT
	.align		4
        /*000c*/ 	.byte	0x03, 0x1b
        /*000e*/ 	.short	0x00ff


	//----- nvinfo : EIATTR_EXTERNS
	.align		4
        /*0010*/ 	.byte	0x04, 0x0f
        /*0012*/ 	.short	(.L_10 - .L_9)


	//   ....[0]....
	.align		4
.L_9:
        /*0014*/ 	.word	index@(vprintf)


	//----- nvinfo : EIATTR_MERCURY_ISA_VERSION
	.align		4
.L_10:
        /*0018*/ 	.byte	0x03, 0x5f
        /*001a*/ 	.short	0x0101


	//----- nvinfo : EIATTR_VRC_CTA_INIT_COUNT
	.align		4
        /*001c*/ 	.byte	0x02, 0x4a
	.zero		1
	.zero		1


	//----- nvinfo : EIATTR_SYSCALL_OFFSETS
	.align		4
        /*0020*/ 	.byte	0x04, 0x46
        /*0022*/ 	.short	(.L_12 - .L_11)


	//   ....[0]....
.L_11:
        /*0024*/ 	.word	0x00000120


	//----- nvinfo : EIATTR_EXIT_INSTR_OFFSETS
	.align		4
.L_12:
        /*0028*/ 	.byte	0x04, 0x1c
        /*002a*/ 	.short	(.L_14 - .L_13)


	//   ....[0]....
.L_13:
        /*002c*/ 	.word	0x00000130


	//----- nvinfo : EIATTR_SW_WAR
	.align		4
.L_14:
        /*0030*/ 	.byte	0x04, 0x36
        /*0032*/ 	.short	(.L_16 - .L_15)
.L_15:
        /*0034*/ 	.word	0x00000008
.L_16:


//--------------------- .nv.callgraph             --------------------------
	.section	.nv.callgraph,"",@"SHT_CUDA_CALLGRAPH"
	.align	4
	.sectionentsize	8
	.align		4
        /*0000*/ 	.word	0x00000000
	.align		4
        /*0004*/ 	.word	0xffffffff
	.align		4
        /*0008*/ 	.word	index@(_Z5hellov)
	.align		4
        /*000c*/ 	.word	index@(vprintf)
	.align		4
        /*0010*/ 	.word	0x00000000
	.align		4
        /*0014*/ 	.word	0xfffffffe
	.align		4
        /*0018*/ 	.word	0x00000000
	.align		4
        /*001c*/ 	.word	0xfffffffd
	.align		4
        /*0020*/ 	.word	0x00000000
	.align		4
        /*0024*/ 	.word	0xfffffffc


//--------------------- .nv.constant4             --------------------------
	.section	.nv.constant4,"a",@progbits
	.align	8
	.align		8
.nv.constant4:
        /*0000*/ 	.dword	vprintf
	.align		8
        /*0008*/ 	.dword	$str


//--------------------- .text._Z5hellov           --------------------------
	.section	.text._Z5hellov,"ax",@progbits
	.align	128
        .global         _Z5hellov
        .type           _Z5hellov,@function
        .size           _Z5hellov,(.L_x_2 - _Z5hellov)
        .other          _Z5hellov,@"STO_CUDA_ENTRY STV_DEFAULT"
_Z5hellov:
.text._Z5hellov:
[----:B------:R-:W0:Y:S01]  /*0000*/  LDC R1, c[0x0][0x37c] ;  /* 0x0000df00ff017b82 */ /* 0x000e220000000800 */
[----:B------:R-:W1:Y:S01]  /*0010*/  S2R R10, SR_CTAID.X ;  /* 0x00000000000a7919 */ /* 0x000e620000002500 */
[----:B------:R-:W2:Y:S01]  /*0020*/  LDCU UR5, c[0x0][0x2fc] ;  /* 0x00005f80ff0577ac */ /* 0x000ea20008000800 */
[----:B0-----:R-:W-:Y:S01]  /*0030*/  VIADD R1, R1, 0xfffffff0 ;  /* 0xfffffff001017836 */ /* 0x001fe20000000000 */
[----:B------:R-:W-:Y:S01]  /*0040*/  MOV R0, 0x0 ;  /* 0x0000000000007802 */ /* 0x000fe20000000f00 */
[----:B------:R-:W0:Y:S01]  /*0050*/  S2R R3, SR_TID.X ;  /* 0x0000000000037919 */ /* 0x000e220000002100 */
[----:B------:R-:W0:Y:S02]  /*0060*/  LDCU UR6, c[0x0][0x360] ;  /* 0x00006c00ff0677ac */ /* 0x000e240008000800 */
[----:B------:R3:W4:Y:S01]  /*0070*/  LDC.64 R8, c[0x4][R0] ;  /* 0x0100000000087b82 */ /* 0x0007220000000a00 */
[----:B------:R-:W5:Y:S02]  /*0080*/  LDCU UR4, c[0x0][0x2f8] ;  /* 0x00005f00ff0477ac */ /* 0x000f640008000800 */
[----:B-----5:R-:W-:Y:S01]  /*0090*/  IADD3 R6, P0, PT, R1, UR4, RZ ;  /* 0x0000000401067c10 */ /* 0x020fe2000ff1e0ff */
[----:B-1----:R3:W-:Y:S04]  /*00a0*/  STL [R1+0x8], R10 ;  /* 0x0000080a01007387 */ /* 0x0027e80000100800 */
[----:B--2---:R-:W-:-:S02]  /*00b0*/  IMAD.X R7, RZ, RZ, UR5, P0 ;  /* 0x00000005ff077e24 */ /* 0x004fc400080e06ff */
[----:B0-----:R-:W-:Y:S01]  /*00c0*/  IMAD R2, R10, UR6, R3 ;  /* 0x000000060a027c24 */ /* 0x001fe2000f8e0203 */
[----:B------:R-:W0:Y:S04]  /*00d0*/  LDCU.64 UR6, c[0x4][0x8] ;  /* 0x01000100ff0677ac */ /* 0x000e280008000a00 */
[----:B------:R3:W-:Y:S01]  /*00e0*/  STL.64 [R1], R2 ;  /* 0x0000000201007387 */ /* 0x0007e20000100a00 */
[----:B0-----:R-:W-:Y:S01]  /*00f0*/  IMAD.U32 R4, RZ, RZ, UR6 ;  /* 0x00000006ff047e24 */ /* 0x001fe2000f8e00ff */
[----:B---34-:R-:W-:-:S07]  /*0100*/  MOV R5, UR7 ;  /* 0x0000000700057c02 */ /* 0x018fce0008000f00 */
[----:B------:R-:W-:-:S07]  /*0110*/  LEPC R20, `(.L_x_0) ;  /* 0x000000001014794e */ /* 0x000fce0000000000 */
[----:B------:R-:W-:Y:S05]  /*0120*/  CALL.ABS.NOINC R8 ;  /* 0x0000000008007343 */ /* 0x000fea0003c00000 */
.L_x_0:
[----:B------:R-:W-:Y:S05]  /*0130*/  EXIT ;  /* 0x000000000000794d */ /* 0x000fea0003800000 */
.L_x_1:
[----:B------:R-:W-:-:S00]  /*0140*/  BRA `(.L_x_1) ;  /* 0xfffffffc00fc7947 */ /* 0x000fc0000383ffff */
[----:B------:R-:W-:-:S00]  /*0150*/  NOP ;  /* 0x0000000000007918 */ /* 0x000fc00000000000 */
        /* <DEDUP_REMOVED lines=10> */
.L_x_2:


//--------------------- .nv.global.init           --------------------------
	.section	.nv.global.init,"aw",@progbits
.nv.global.init:
	.type		$str,@object
	.size		$str,(.L_0 - $str)
$str:
        /*0000*/ 	.byte	0x48, 0x65, 0x6c, 0x6c, 0x6f, 0x20, 0x66, 0x72, 0x6f, 0x6d, 0x20, 0x74, 0x68, 0x72, 0x65, 0x61
        /*0010*/ 	.byte	0x64, 0x20, 0x25, 0x64, 0x20, 0x28, 0x25, 0x64, 0x20, 0x6f, 0x66, 0x20, 0x62, 0x6c, 0x6f, 0x63
        /*0020*/ 	.byte	0x6b, 0x20, 0x25, 0x64, 0x29, 0x0a, 0x00
.L_0:


//--------------------- .nv.shared.reserved.0     --------------------------
	.section	.nv.shared.reserved.0,"aw",@nobits
	.weak		__nv_reservedSMEM_offset_0_alias
	.size		__nv_reservedSMEM_offset_0_alias, 0, 64
	.other		__nv_reservedSMEM_offset_0_alias,@"STO_CUDA_RESERVED_SHARED STV_DEFAULT"
__nv_reservedSMEM_offset_0_alias:
	.zero		0
	.zero		64


//--------------------- .nv.constant0._Z5hellov   --------------------------
	.section	.nv.constant0._Z5hellov,"a",@progbits
	.sectionflags	@""
	.align	4
.nv.constant0._Z5hellov:
	.zero		896


//--------------------- SYMBOLS --------------------------

	.type		.nv.reservedSmem.offset0,@object
	.size		.nv.reservedSmem.offset0,0x4
	.type		vprintf,@function
